//
// Generated by NVIDIA NVVM Compiler
//
// Compiler Build ID: CL-36424714
// Cuda compilation tools, release 13.0, V13.0.88
// Based on NVVM 20.0.0
//

.version 9.0
.target sm_100
.address_size 64

	// .globl	_Z7multAllPfS_S_

.visible .entry _Z7multAllPfS_S_(
	.param .u64 .ptr .align 1 _Z7multAllPfS_S__param_0,
	.param .u64 .ptr .align 1 _Z7multAllPfS_S__param_1,
	.param .u64 .ptr .align 1 _Z7multAllPfS_S__param_2
)
{
	.reg .b32 	%f<261>;
	.reg .b64 	%rd<7>;

	ld.param.u64 	%rd1, [_Z7multAllPfS_S__param_0];
	ld.param.u64 	%rd2, [_Z7multAllPfS_S__param_1];
	ld.param.u64 	%rd3, [_Z7multAllPfS_S__param_2];
	cvta.to.global.u64 	%rd4, %rd3;
	cvta.to.global.u64 	%rd5, %rd2;
	cvta.to.global.u64 	%rd6, %rd1;
	ld.global.f32 	%f1, [%rd4];
	ld.global.f32 	%f2, [%rd6];
	ld.global.f32 	%f3, [%rd5];
	fma.rn.f32 	%f4, %f2, %f3, %f1;
	st.global.f32 	[%rd4], %f4;
	ld.global.f32 	%f5, [%rd6+4];
	ld.global.f32 	%f6, [%rd5+16];
	fma.rn.f32 	%f7, %f5, %f6, %f4;
	st.global.f32 	[%rd4], %f7;
	ld.global.f32 	%f8, [%rd6+8];
	ld.global.f32 	%f9, [%rd5+32];
	fma.rn.f32 	%f10, %f8, %f9, %f7;
	st.global.f32 	[%rd4], %f10;
	ld.global.f32 	%f11, [%rd6+12];
	ld.global.f32 	%f12, [%rd5+48];
	fma.rn.f32 	%f13, %f11, %f12, %f10;
	st.global.f32 	[%rd4], %f13;
	ld.global.f32 	%f14, [%rd4+4];
	ld.global.f32 	%f15, [%rd6];
	ld.global.f32 	%f16, [%rd5+4];
	fma.rn.f32 	%f17, %f15, %f16, %f14;
	st.global.f32 	[%rd4+4], %f17;
	ld.global.f32 	%f18, [%rd6+4];
	ld.global.f32 	%f19, [%rd5+20];
	fma.rn.f32 	%f20, %f18, %f19, %f17;
	st.global.f32 	[%rd4+4], %f20;
	ld.global.f32 	%f21, [%rd6+8];
	ld.global.f32 	%f22, [%rd5+36];
	fma.rn.f32 	%f23, %f21, %f22, %f20;
	st.global.f32 	[%rd4+4], %f23;
	ld.global.f32 	%f24, [%rd6+12];
	ld.global.f32 	%f25, [%rd5+52];
	fma.rn.f32 	%f26, %f24, %f25, %f23;
	st.global.f32 	[%rd4+4], %f26;
	ld.global.f32 	%f27, [%rd4+8];
	ld.global.f32 	%f28, [%rd6];
	ld.global.f32 	%f29, [%rd5+8];
	fma.rn.f32 	%f30, %f28, %f29, %f27;
	st.global.f32 	[%rd4+8], %f30;
	ld.global.f32 	%f31, [%rd6+4];
	ld.global.f32 	%f32, [%rd5+24];
	fma.rn.f32 	%f33, %f31, %f32, %f30;
	st.global.f32 	[%rd4+8], %f33;
	ld.global.f32 	%f34, [%rd6+8];
	ld.global.f32 	%f35, [%rd5+40];
	fma.rn.f32 	%f36, %f34, %f35, %f33;
	st.global.f32 	[%rd4+8], %f36;
	ld.global.f32 	%f37, [%rd6+12];
	ld.global.f32 	%f38, [%rd5+56];
	fma.rn.f32 	%f39, %f37, %f38, %f36;
	st.global.f32 	[%rd4+8], %f39;
	ld.global.f32 	%f40, [%rd4+12];
	ld.global.f32 	%f41, [%rd6];
	ld.global.f32 	%f42, [%rd5+12];
	fma.rn.f32 	%f43, %f41, %f42, %f40;
	st.global.f32 	[%rd4+12], %f43;
	ld.global.f32 	%f44, [%rd6+4];
	ld.global.f32 	%f45, [%rd5+28];
	fma.rn.f32 	%f46, %f44, %f45, %f43;
	st.global.f32 	[%rd4+12], %f46;
	ld.global.f32 	%f47, [%rd6+8];
	ld.global.f32 	%f48, [%rd5+44];
	fma.rn.f32 	%f49, %f47, %f48, %f46;
	st.global.f32 	[%rd4+12], %f49;
	ld.global.f32 	%f50, [%rd6+12];
	ld.global.f32 	%f51, [%rd5+60];
	fma.rn.f32 	%f52, %f50, %f51, %f49;
	st.global.f32 	[%rd4+12], %f52;
	ld.global.f32 	%f53, [%rd4+16];
	ld.global.f32 	%f54, [%rd6+16];
	ld.global.f32 	%f55, [%rd5+64];
	fma.rn.f32 	%f56, %f54, %f55, %f53;
	st.global.f32 	[%rd4+16], %f56;
	ld.global.f32 	%f57, [%rd6+20];
	ld.global.f32 	%f58, [%rd5+80];
	fma.rn.f32 	%f59, %f57, %f58, %f56;
	st.global.f32 	[%rd4+16], %f59;
	ld.global.f32 	%f60, [%rd6+24];
	ld.global.f32 	%f61, [%rd5+96];
	fma.rn.f32 	%f62, %f60, %f61, %f59;
	st.global.f32 	[%rd4+16], %f62;
	ld.global.f32 	%f63, [%rd6+28];
	ld.global.f32 	%f64, [%rd5+112];
	fma.rn.f32 	%f65, %f63, %f64, %f62;
	st.global.f32 	[%rd4+16], %f65;
	ld.global.f32 	%f66, [%rd4+20];
	ld.global.f32 	%f67, [%rd6+16];
	ld.global.f32 	%f68, [%rd5+68];
	fma.rn.f32 	%f69, %f67, %f68, %f66;
	st.global.f32 	[%rd4+20], %f69;
	ld.global.f32 	%f70, [%rd6+20];
	ld.global.f32 	%f71, [%rd5+84];
	fma.rn.f32 	%f72, %f70, %f71, %f69;
	st.global.f32 	[%rd4+20], %f72;
	ld.global.f32 	%f73, [%rd6+24];
	ld.global.f32 	%f74, [%rd5+100];
	fma.rn.f32 	%f75, %f73, %f74, %f72;
	st.global.f32 	[%rd4+20], %f75;
	ld.global.f32 	%f76, [%rd6+28];
	ld.global.f32 	%f77, [%rd5+116];
	fma.rn.f32 	%f78, %f76, %f77, %f75;
	st.global.f32 	[%rd4+20], %f78;
	ld.global.f32 	%f79, [%rd4+24];
	ld.global.f32 	%f80, [%rd6+16];
	ld.global.f32 	%f81, [%rd5+72];
	fma.rn.f32 	%f82, %f80, %f81, %f79;
	st.global.f32 	[%rd4+24], %f82;
	ld.global.f32 	%f83, [%rd6+20];
	ld.global.f32 	%f84, [%rd5+88];
	fma.rn.f32 	%f85, %f83, %f84, %f82;
	st.global.f32 	[%rd4+24], %f85;
	ld.global.f32 	%f86, [%rd6+24];
	ld.global.f32 	%f87, [%rd5+104];
	fma.rn.f32 	%f88, %f86, %f87, %f85;
	st.global.f32 	[%rd4+24], %f88;
	ld.global.f32 	%f89, [%rd6+28];
	ld.global.f32 	%f90, [%rd5+120];
	fma.rn.f32 	%f91, %f89, %f90, %f88;
	st.global.f32 	[%rd4+24], %f91;
	ld.global.f32 	%f92, [%rd4+28];
	ld.global.f32 	%f93, [%rd6+16];
	ld.global.f32 	%f94, [%rd5+76];
	fma.rn.f32 	%f95, %f93, %f94, %f92;
	st.global.f32 	[%rd4+28], %f95;
	ld.global.f32 	%f96, [%rd6+20];
	ld.global.f32 	%f97, [%rd5+92];
	fma.rn.f32 	%f98, %f96, %f97, %f95;
	st.global.f32 	[%rd4+28], %f98;
	ld.global.f32 	%f99, [%rd6+24];
	ld.global.f32 	%f100, [%rd5+108];
	fma.rn.f32 	%f101, %f99, %f100, %f98;
	st.global.f32 	[%rd4+28], %f101;
	ld.global.f32 	%f102, [%rd6+28];
	ld.global.f32 	%f103, [%rd5+124];
	fma.rn.f32 	%f104, %f102, %f103, %f101;
	st.global.f32 	[%rd4+28], %f104;
	ld.global.f32 	%f105, [%rd4+32];
	ld.global.f32 	%f106, [%rd6+32];
	ld.global.f32 	%f107, [%rd5+128];
	fma.rn.f32 	%f108, %f106, %f107, %f105;
	st.global.f32 	[%rd4+32], %f108;
	ld.global.f32 	%f109, [%rd6+36];
	ld.global.f32 	%f110, [%rd5+144];
	fma.rn.f32 	%f111, %f109, %f110, %f108;
	st.global.f32 	[%rd4+32], %f111;
	ld.global.f32 	%f112, [%rd6+40];
	ld.global.f32 	%f113, [%rd5+160];
	fma.rn.f32 	%f114, %f112, %f113, %f111;
	st.global.f32 	[%rd4+32], %f114;
	ld.global.f32 	%f115, [%rd6+44];
	ld.global.f32 	%f116, [%rd5+176];
	fma.rn.f32 	%f117, %f115, %f116, %f114;
	st.global.f32 	[%rd4+32], %f117;
	ld.global.f32 	%f118, [%rd4+36];
	ld.global.f32 	%f119, [%rd6+32];
	ld.global.f32 	%f120, [%rd5+132];
	fma.rn.f32 	%f121, %f119, %f120, %f118;
	st.global.f32 	[%rd4+36], %f121;
	ld.global.f32 	%f122, [%rd6+36];
	ld.global.f32 	%f123, [%rd5+148];
	fma.rn.f32 	%f124, %f122, %f123, %f121;
	st.global.f32 	[%rd4+36], %f124;
	ld.global.f32 	%f125, [%rd6+40];
	ld.global.f32 	%f126, [%rd5+164];
	fma.rn.f32 	%f127, %f125, %f126, %f124;
	st.global.f32 	[%rd4+36], %f127;
	ld.global.f32 	%f128, [%rd6+44];
	ld.global.f32 	%f129, [%rd5+180];
	fma.rn.f32 	%f130, %f128, %f129, %f127;
	st.global.f32 	[%rd4+36], %f130;
	ld.global.f32 	%f131, [%rd4+40];
	ld.global.f32 	%f132, [%rd6+32];
	ld.global.f32 	%f133, [%rd5+136];
	fma.rn.f32 	%f134, %f132, %f133, %f131;
	st.global.f32 	[%rd4+40], %f134;
	ld.global.f32 	%f135, [%rd6+36];
	ld.global.f32 	%f136, [%rd5+152];
	fma.rn.f32 	%f137, %f135, %f136, %f134;
	st.global.f32 	[%rd4+40], %f137;
	ld.global.f32 	%f138, [%rd6+40];
	ld.global.f32 	%f139, [%rd5+168];
	fma.rn.f32 	%f140, %f138, %f139, %f137;
	st.global.f32 	[%rd4+40], %f140;
	ld.global.f32 	%f141, [%rd6+44];
	ld.global.f32 	%f142, [%rd5+184];
	fma.rn.f32 	%f143, %f141, %f142, %f140;
	st.global.f32 	[%rd4+40], %f143;
	ld.global.f32 	%f144, [%rd4+44];
	ld.global.f32 	%f145, [%rd6+32];
	ld.global.f32 	%f146, [%rd5+140];
	fma.rn.f32 	%f147, %f145, %f146, %f144;
	st.global.f32 	[%rd4+44], %f147;
	ld.global.f32 	%f148, [%rd6+36];
	ld.global.f32 	%f149, [%rd5+156];
	fma.rn.f32 	%f150, %f148, %f149, %f147;
	st.global.f32 	[%rd4+44], %f150;
	ld.global.f32 	%f151, [%rd6+40];
	ld.global.f32 	%f152, [%rd5+172];
	fma.rn.f32 	%f153, %f151, %f152, %f150;
	st.global.f32 	[%rd4+44], %f153;
	ld.global.f32 	%f154, [%rd6+44];
	ld.global.f32 	%f155, [%rd5+188];
	fma.rn.f32 	%f156, %f154, %f155, %f153;
	st.global.f32 	[%rd4+44], %f156;
	ld.global.f32 	%f157, [%rd4+48];
	ld.global.f32 	%f158, [%rd6+48];
	ld.global.f32 	%f159, [%rd5+192];
	fma.rn.f32 	%f160, %f158, %f159, %f157;
	st.global.f32 	[%rd4+48], %f160;
	ld.global.f32 	%f161, [%rd6+52];
	ld.global.f32 	%f162, [%rd5+208];
	fma.rn.f32 	%f163, %f161, %f162, %f160;
	st.global.f32 	[%rd4+48], %f163;
	ld.global.f32 	%f164, [%rd6+56];
	ld.global.f32 	%f165, [%rd5+224];
	fma.rn.f32 	%f166, %f164, %f165, %f163;
	st.global.f32 	[%rd4+48], %f166;
	ld.global.f32 	%f167, [%rd6+60];
	ld.global.f32 	%f168, [%rd5+240];
	fma.rn.f32 	%f169, %f167, %f168, %f166;
	st.global.f32 	[%rd4+48], %f169;
	ld.global.f32 	%f170, [%rd4+52];
	ld.global.f32 	%f171, [%rd6+48];
	ld.global.f32 	%f172, [%rd5+196];
	fma.rn.f32 	%f173, %f171, %f172, %f170;
	st.global.f32 	[%rd4+52], %f173;
	ld.global.f32 	%f174, [%rd6+52];
	ld.global.f32 	%f175, [%rd5+212];
	fma.rn.f32 	%f176, %f174, %f175, %f173;
	st.global.f32 	[%rd4+52], %f176;
	ld.global.f32 	%f177, [%rd6+56];
	ld.global.f32 	%f178, [%rd5+228];
	fma.rn.f32 	%f179, %f177, %f178, %f176;
	st.global.f32 	[%rd4+52], %f179;
	ld.global.f32 	%f180, [%rd6+60];
	ld.global.f32 	%f181, [%rd5+244];
	fma.rn.f32 	%f182, %f180, %f181, %f179;
	st.global.f32 	[%rd4+52], %f182;
	ld.global.f32 	%f183, [%rd4+56];
	ld.global.f32 	%f184, [%rd6+48];
	ld.global.f32 	%f185, [%rd5+200];
	fma.rn.f32 	%f186, %f184, %f185, %f183;
	st.global.f32 	[%rd4+56], %f186;
	ld.global.f32 	%f187, [%rd6+52];
	ld.global.f32 	%f188, [%rd5+216];
	fma.rn.f32 	%f189, %f187, %f188, %f186;
	st.global.f32 	[%rd4+56], %f189;
	ld.global.f32 	%f190, [%rd6+56];
	ld.global.f32 	%f191, [%rd5+232];
	fma.rn.f32 	%f192, %f190, %f191, %f189;
	st.global.f32 	[%rd4+56], %f192;
	ld.global.f32 	%f193, [%rd6+60];
	ld.global.f32 	%f194, [%rd5+248];
	fma.rn.f32 	%f195, %f193, %f194, %f192;
	st.global.f32 	[%rd4+56], %f195;
	ld.global.f32 	%f196, [%rd4+60];
	ld.global.f32 	%f197, [%rd6+48];
	ld.global.f32 	%f198, [%rd5+204];
	fma.rn.f32 	%f199, %f197, %f198, %f196;
	st.global.f32 	[%rd4+60], %f199;
	ld.global.f32 	%f200, [%rd6+52];
	ld.global.f32 	%f201, [%rd5+220];
	fma.rn.f32 	%f202, %f200, %f201, %f199;
	st.global.f32 	[%rd4+60], %f202;
	ld.global.f32 	%f203, [%rd6+56];
	ld.global.f32 	%f204, [%rd5+236];
	fma.rn.f32 	%f205, %f203, %f204, %f202;
	st.global.f32 	[%rd4+60], %f205;
	ld.global.f32 	%f206, [%rd6+60];
	ld.global.f32 	%f207, [%rd5+252];
	fma.rn.f32 	%f208, %f206, %f207, %f205;
	st.global.f32 	[%rd4+60], %f208;
	ld.global.f32 	%f209, [%rd4+64];
	ld.global.f32 	%f210, [%rd6+64];
	ld.global.f32 	%f211, [%rd5+256];
	fma.rn.f32 	%f212, %f210, %f211, %f209;
	st.global.f32 	[%rd4+64], %f212;
	ld.global.f32 	%f213, [%rd6+68];
	ld.global.f32 	%f214, [%rd5+272];
	fma.rn.f32 	%f215, %f213, %f214, %f212;
	st.global.f32 	[%rd4+64], %f215;
	ld.global.f32 	%f216, [%rd6+72];
	ld.global.f32 	%f217, [%rd5+288];
	fma.rn.f32 	%f218, %f216, %f217, %f215;
	st.global.f32 	[%rd4+64], %f218;
	ld.global.f32 	%f219, [%rd6+76];
	ld.global.f32 	%f220, [%rd5+304];
	fma.rn.f32 	%f221, %f219, %f220, %f218;
	st.global.f32 	[%rd4+64], %f221;
	ld.global.f32 	%f222, [%rd4+68];
	ld.global.f32 	%f223, [%rd6+64];
	ld.global.f32 	%f224, [%rd5+260];
	fma.rn.f32 	%f225, %f223, %f224, %f222;
	st.global.f32 	[%rd4+68], %f225;
	ld.global.f32 	%f226, [%rd6+68];
	ld.global.f32 	%f227, [%rd5+276];
	fma.rn.f32 	%f228, %f226, %f227, %f225;
	st.global.f32 	[%rd4+68], %f228;
	ld.global.f32 	%f229, [%rd6+72];
	ld.global.f32 	%f230, [%rd5+292];
	fma.rn.f32 	%f231, %f229, %f230, %f228;
	st.global.f32 	[%rd4+68], %f231;
	ld.global.f32 	%f232, [%rd6+76];
	ld.global.f32 	%f233, [%rd5+308];
	fma.rn.f32 	%f234, %f232, %f233, %f231;
	st.global.f32 	[%rd4+68], %f234;
	ld.global.f32 	%f235, [%rd4+72];
	ld.global.f32 	%f236, [%rd6+64];
	ld.global.f32 	%f237, [%rd5+264];
	fma.rn.f32 	%f238, %f236, %f237, %f235;
	st.global.f32 	[%rd4+72], %f238;
	ld.global.f32 	%f239, [%rd6+68];
	ld.global.f32 	%f240, [%rd5+280];
	fma.rn.f32 	%f241, %f239, %f240, %f238;
	st.global.f32 	[%rd4+72], %f241;
	ld.global.f32 	%f242, [%rd6+72];
	ld.global.f32 	%f243, [%rd5+296];
	fma.rn.f32 	%f244, %f242, %f243, %f241;
	st.global.f32 	[%rd4+72], %f244;
	ld.global.f32 	%f245, [%rd6+76];
	ld.global.f32 	%f246, [%rd5+312];
	fma.rn.f32 	%f247, %f245, %f246, %f244;
	st.global.f32 	[%rd4+72], %f247;
	ld.global.f32 	%f248, [%rd4+76];
	ld.global.f32 	%f249, [%rd6+64];
	ld.global.f32 	%f250, [%rd5+268];
	fma.rn.f32 	%f251, %f249, %f250, %f248;
	st.global.f32 	[%rd4+76], %f251;
	ld.global.f32 	%f252, [%rd6+68];
	ld.global.f32 	%f253, [%rd5+284];
	fma.rn.f32 	%f254, %f252, %f253, %f251;
	st.global.f32 	[%rd4+76], %f254;
	ld.global.f32 	%f255, [%rd6+72];
	ld.global.f32 	%f256, [%rd5+300];
	fma.rn.f32 	%f257, %f255, %f256, %f254;
	st.global.f32 	[%rd4+76], %f257;
	ld.global.f32 	%f258, [%rd6+76];
	ld.global.f32 	%f259, [%rd5+316];
	fma.rn.f32 	%f260, %f258, %f259, %f257;
	st.global.f32 	[%rd4+76], %f260;
	ret;

}
	// .globl	_Z16matrixMultSinglePfS_S_i
.visible .entry _Z16matrixMultSinglePfS_S_i(
	.param .u64 .ptr .align 1 _Z16matrixMultSinglePfS_S_i_param_0,
	.param .u64 .ptr .align 1 _Z16matrixMultSinglePfS_S_i_param_1,
	.param .u64 .ptr .align 1 _Z16matrixMultSinglePfS_S_i_param_2,
	.param .u32 _Z16matrixMultSinglePfS_S_i_param_3
)
{
	.reg .b32 	%r<4>;
	.reg .b32 	%f<53>;
	.reg .b64 	%rd<12>;

	ld.param.u64 	%rd1, [_Z16matrixMultSinglePfS_S_i_param_0];
	ld.param.u64 	%rd2, [_Z16matrixMultSinglePfS_S_i_param_1];
	ld.param.u64 	%rd3, [_Z16matrixMultSinglePfS_S_i_param_2];
	ld.param.u32 	%r1, [_Z16matrixMultSinglePfS_S_i_param_3];
	shl.b32 	%r2, %r1, 4;
	shl.b32 	%r3, %r1, 2;
	cvta.to.global.u64 	%rd4, %rd1;
	cvta.to.global.u64 	%rd5, %rd2;
	cvta.to.global.u64 	%rd6, %rd3;
	mul.wide.s32 	%rd7, %r3, 4;
	add.s64 	%rd8, %rd4, %rd7;
	ld.global.f32 	%f1, [%rd8];
	mul.wide.s32 	%rd9, %r2, 4;
	add.s64 	%rd10, %rd5, %rd9;
	ld.global.f32 	%f2, [%rd10];
	add.s64 	%rd11, %rd6, %rd7;
	ld.global.f32 	%f3, [%rd11];
	fma.rn.f32 	%f4, %f1, %f2, %f3;
	st.global.f32 	[%rd11], %f4;
	ld.global.f32 	%f5, [%rd8+4];
	ld.global.f32 	%f6, [%rd10+16];
	fma.rn.f32 	%f7, %f5, %f6, %f4;
	st.global.f32 	[%rd11], %f7;
	ld.global.f32 	%f8, [%rd8+8];
	ld.global.f32 	%f9, [%rd10+32];
	fma.rn.f32 	%f10, %f8, %f9, %f7;
	st.global.f32 	[%rd11], %f10;
	ld.global.f32 	%f11, [%rd8+12];
	ld.global.f32 	%f12, [%rd10+48];
	fma.rn.f32 	%f13, %f11, %f12, %f10;
	st.global.f32 	[%rd11], %f13;
	ld.global.f32 	%f14, [%rd8];
	ld.global.f32 	%f15, [%rd10+4];
	ld.global.f32 	%f16, [%rd11+4];
	fma.rn.f32 	%f17, %f14, %f15, %f16;
	st.global.f32 	[%rd11+4], %f17;
	ld.global.f32 	%f18, [%rd8+4];
	ld.global.f32 	%f19, [%rd10+20];
	fma.rn.f32 	%f20, %f18, %f19, %f17;
	st.global.f32 	[%rd11+4], %f20;
	ld.global.f32 	%f21, [%rd8+8];
	ld.global.f32 	%f22, [%rd10+36];
	fma.rn.f32 	%f23, %f21, %f22, %f20;
	st.global.f32 	[%rd11+4], %f23;
	ld.global.f32 	%f24, [%rd8+12];
	ld.global.f32 	%f25, [%rd10+52];
	fma.rn.f32 	%f26, %f24, %f25, %f23;
	st.global.f32 	[%rd11+4], %f26;
	ld.global.f32 	%f27, [%rd8];
	ld.global.f32 	%f28, [%rd10+8];
	ld.global.f32 	%f29, [%rd11+8];
	fma.rn.f32 	%f30, %f27, %f28, %f29;
	st.global.f32 	[%rd11+8], %f30;
	ld.global.f32 	%f31, [%rd8+4];
	ld.global.f32 	%f32, [%rd10+24];
	fma.rn.f32 	%f33, %f31, %f32, %f30;
	st.global.f32 	[%rd11+8], %f33;
	ld.global.f32 	%f34, [%rd8+8];
	ld.global.f32 	%f35, [%rd10+40];
	fma.rn.f32 	%f36, %f34, %f35, %f33;
	st.global.f32 	[%rd11+8], %f36;
	ld.global.f32 	%f37, [%rd8+12];
	ld.global.f32 	%f38, [%rd10+56];
	fma.rn.f32 	%f39, %f37, %f38, %f36;
	st.global.f32 	[%rd11+8], %f39;
	ld.global.f32 	%f40, [%rd8];
	ld.global.f32 	%f41, [%rd10+12];
	ld.global.f32 	%f42, [%rd11+12];
	fma.rn.f32 	%f43, %f40, %f41, %f42;
	st.global.f32 	[%rd11+12], %f43;
	ld.global.f32 	%f44, [%rd8+4];
	ld.global.f32 	%f45, [%rd10+28];
	fma.rn.f32 	%f46, %f44, %f45, %f43;
	st.global.f32 	[%rd11+12], %f46;
	ld.global.f32 	%f47, [%rd8+8];
	ld.global.f32 	%f48, [%rd10+44];
	fma.rn.f32 	%f49, %f47, %f48, %f46;
	st.global.f32 	[%rd11+12], %f49;
	ld.global.f32 	%f50, [%rd8+12];
	ld.global.f32 	%f51, [%rd10+60];
	fma.rn.f32 	%f52, %f50, %f51, %f49;
	st.global.f32 	[%rd11+12], %f52;
	ret;

}


// ===== COMPILED SASS (sm_100) =====

	.target	sm_100

	.elftype	@"ET_EXEC"


//--------------------- .note.nv.tkinfo           --------------------------
	.section	.note.nv.tkinfo,"",@"SHT_NOTE"
	.sectionflags	@"SHF_NOTE_NV_TKINFO"
	.tkinfo
        /*0018*/ 	.word	0x00000002
        /*0030*/ 	.string	""
        /*0030*/ 	.string	"ptxas"
        /*0030*/ 	.string	"Cuda compilation tools, release 13.0, V13.0.88"
        /*0030*/ 	.string	"Build cuda_13.0.r13.0/compiler.36424714_0"
        /*0030*/ 	.string	"-arch sm_100 -m 64 "



//--------------------- .note.nv.cuinfo           --------------------------
	.section	.note.nv.cuinfo,"",@"SHT_NOTE"
	.sectionflags	@"SHF_NOTE_NV_CUINFO"
        /*0018*/ 	.short	0x0002
        /*001a*/ 	.short	0x0064
        /*001c*/ 	.short	0x0082
	.zero		2


//--------------------- .nv.info                  --------------------------
	.section	.nv.info,"",@"SHT_CUDA_INFO"
	.align	4


	//----- nvinfo : EIATTR_REGCOUNT
	.align		4
        /*0000*/ 	.byte	0x04, 0x2f
        /*0002*/ 	.short	(.L_1 - .L_0)
	.align		4
.L_0:
        /*0004*/ 	.word	index@(_Z7multAllPfS_S_)
        /*0008*/ 	.word	0x00000012


	//----- nvinfo : EIATTR_FRAME_SIZE
	.align		4
.L_1:
        /*000c*/ 	.byte	0x04, 0x11
        /*000e*/ 	.short	(.L_3 - .L_2)
	.align		4
.L_2:
        /*0010*/ 	.word	index@(_Z7multAllPfS_S_)
        /*0014*/ 	.word	0x00000000


	//----- nvinfo : EIATTR_REGCOUNT
	.align		4
.L_3:
        /*0018*/ 	.byte	0x04, 0x2f
        /*001a*/ 	.short	(.L_5 - .L_4)
	.align		4
.L_4:
        /*001c*/ 	.word	index@(_Z16matrixMultSinglePfS_S_i)
        /*0020*/ 	.word	0x00000012


	//----- nvinfo : EIATTR_FRAME_SIZE
	.align		4
.L_5:
        /*0024*/ 	.byte	0x04, 0x11
        /*0026*/ 	.short	(.L_7 - .L_6)
	.align		4
.L_6:
        /*0028*/ 	.word	index@(_Z16matrixMultSinglePfS_S_i)
        /*002c*/ 	.word	0x00000000


	//----- nvinfo : EIATTR_MIN_STACK_SIZE
	.align		4
.L_7:
        /*0030*/ 	.byte	0x04, 0x12
        /*0032*/ 	.short	(.L_9 - .L_8)
	.align		4
.L_8:
        /*0034*/ 	.word	index@(_Z16matrixMultSinglePfS_S_i)
        /*0038*/ 	.word	0x00000000


	//----- nvinfo : EIATTR_MIN_STACK_SIZE
	.align		4
.L_9:
        /*003c*/ 	.byte	0x04, 0x12
        /*003e*/ 	.short	(.L_11 - .L_10)
	.align		4
.L_10:
        /*0040*/ 	.word	index@(_Z7multAllPfS_S_)
        /*0044*/ 	.word	0x00000000
.L_11:


//--------------------- .nv.compat                --------------------------
	.section	.nv.compat,"",@"SHT_CUDA_COMPAT_INFO"
	.align	4
        /*0000*/ 	.byte	0x02, 0x09, 0x00, 0x00, 0x02, 0x02, 0x01, 0x00, 0x02, 0x05, 0x05, 0x00, 0x03, 0x07, 0x01, 0x01
        /*0010*/ 	.byte	0x02, 0x03, 0x00, 0x00, 0x02, 0x06, 0x01, 0x00, 0x04, 0x0b, 0x08, 0x00, 0x09, 0x00, 0x00, 0x00
        /*0020*/ 	.byte	0x00, 0x00, 0x00, 0x00


//--------------------- .nv.info._Z16matrixMultSinglePfS_S_i --------------------------
	.section	.nv.info._Z16matrixMultSinglePfS_S_i,"",@"SHT_CUDA_INFO"
	.sectionflags	@""
	.align	4


	//----- nvinfo : EIATTR_CUDA_API_VERSION
	.align		4
        /*0000*/ 	.byte	0x04, 0x37
        /*0002*/ 	.short	(.L_13 - .L_12)
.L_12:
        /*0004*/ 	.word	0x00000082


	//----- nvinfo : EIATTR_KPARAM_INFO
	.align		4
.L_13:
        /*0008*/ 	.byte	0x04, 0x17
        /*000a*/ 	.short	(.L_15 - .L_14)
.L_14:
        /*000c*/ 	.word	0x00000000
        /*0010*/ 	.short	0x0003
        /*0012*/ 	.short	0x0018
        /*0014*/ 	.byte	0x00, 0xf0, 0x11, 0x00


	//----- nvinfo : EIATTR_KPARAM_INFO
	.align		4
.L_15:
        /*0018*/ 	.byte	0x04, 0x17
        /*001a*/ 	.short	(.L_17 - .L_16)
.L_16:
        /*001c*/ 	.word	0x00000000
        /*0020*/ 	.short	0x0002
        /*0022*/ 	.short	0x0010
        /*0024*/ 	.byte	0x00, 0xf5, 0x21, 0x00


	//----- nvinfo : EIATTR_KPARAM_INFO
	.align		4
.L_17:
        /*0028*/ 	.byte	0x04, 0x17
        /*002a*/ 	.short	(.L_19 - .L_18)
.L_18:
        /*002c*/ 	.word	0x00000000
        /*0030*/ 	.short	0x0001
        /*0032*/ 	.short	0x0008
        /*0034*/ 	.byte	0x00, 0xf5, 0x21, 0x00


	//----- nvinfo : EIATTR_KPARAM_INFO
	.align		4
.L_19:
        /*0038*/ 	.byte	0x04, 0x17
        /*003a*/ 	.short	(.L_21 - .L_20)
.L_20:
        /*003c*/ 	.word	0x00000000
        /*0040*/ 	.short	0x0000
        /*0042*/ 	.short	0x0000
        /*0044*/ 	.byte	0x00, 0xf5, 0x21, 0x00


	//----- nvinfo : EIATTR_SPARSE_MMA_MASK
	.align		4
.L_21:
        /*0048*/ 	.byte	0x03, 0x50
        /*004a*/ 	.short	0x0000


	//----- nvinfo : EIATTR_MAXREG_COUNT
	.align		4
        /*004c*/ 	.byte	0x03, 0x1b
        /*004e*/ 	.short	0x00ff


	//----- nvinfo : EIATTR_MERCURY_ISA_VERSION
	.align		4
        /*0050*/ 	.byte	0x03, 0x5f
        /*0052*/ 	.short	0x0101


	//----- nvinfo : EIATTR_VRC_CTA_INIT_COUNT
	.align		4
        /*0054*/ 	.byte	0x02, 0x4a
	.zero		1
	.zero		1


	//----- nvinfo : EIATTR_EXIT_INSTR_OFFSETS
	.align		4
        /*0058*/ 	.byte	0x04, 0x1c
        /*005a*/ 	.short	(.L_23 - .L_22)


	//   ....[0]....
.L_22:
        /*005c*/ 	.word	0x000004f0


	//----- nvinfo : EIATTR_CBANK_PARAM_SIZE
	.align		4
.L_23:
        /*0060*/ 	.byte	0x03, 0x19
        /*0062*/ 	.short	0x001c


	//----- nvinfo : EIATTR_PARAM_CBANK
	.align		4
        /*0064*/ 	.byte	0x04, 0x0a
        /*0066*/ 	.short	(.L_25 - .L_24)
	.align		4
.L_24:
        /*0068*/ 	.word	index@(.nv.constant0._Z16matrixMultSinglePfS_S_i)
        /*006c*/ 	.short	0x0380
        /*006e*/ 	.short	0x001c


	//----- nvinfo : EIATTR_SW_WAR
	.align		4
.L_25:
        /*0070*/ 	.byte	0x04, 0x36
        /*0072*/ 	.short	(.L_27 - .L_26)
.L_26:
        /*0074*/ 	.word	0x00000008
.L_27:


//--------------------- .nv.info._Z7multAllPfS_S_ --------------------------
	.section	.nv.info._Z7multAllPfS_S_,"",@"SHT_CUDA_INFO"
	.sectionflags	@""
	.align	4


	//----- nvinfo : EIATTR_CUDA_API_VERSION
	.align		4
        /*0000*/ 	.byte	0x04, 0x37
        /*0002*/ 	.short	(.L_29 - .L_28)
.L_28:
        /*0004*/ 	.word	0x00000082


	//----- nvinfo : EIATTR_KPARAM_INFO
	.align		4
.L_29:
        /*0008*/ 	.byte	0x04, 0x17
        /*000a*/ 	.short	(.L_31 - .L_30)
.L_30:
        /*000c*/ 	.word	0x00000000
        /*0010*/ 	.short	0x0002
        /*0012*/ 	.short	0x0010
        /*0014*/ 	.byte	0x00, 0xf5, 0x21, 0x00


	//----- nvinfo : EIATTR_KPARAM_INFO
	.align		4
.L_31:
        /*0018*/ 	.byte	0x04, 0x17
        /*001a*/ 	.short	(.L_33 - .L_32)
.L_32:
        /*001c*/ 	.word	0x00000000
        /*0020*/ 	.short	0x0001
        /*0022*/ 	.short	0x0008
        /*0024*/ 	.byte	0x00, 0xf5, 0x21, 0x00


	//----- nvinfo : EIATTR_KPARAM_INFO
	.align		4
.L_33:
        /*0028*/ 	.byte	0x04, 0x17
        /*002a*/ 	.short	(.L_35 - .L_34)
.L_34:
        /*002c*/ 	.word	0x00000000
        /*0030*/ 	.short	0x0000
        /*0032*/ 	.short	0x0000
        /*0034*/ 	.byte	0x00, 0xf5, 0x21, 0x00


	//----- nvinfo : EIATTR_SPARSE_MMA_MASK
	.align		4
.L_35:
        /*0038*/ 	.byte	0x03, 0x50
        /*003a*/ 	.short	0x0000


	//----- nvinfo : EIATTR_MAXREG_COUNT
	.align		4
        /*003c*/ 	.byte	0x03, 0x1b
        /*003e*/ 	.short	0x00ff


	//----- nvinfo : EIATTR_MERCURY_ISA_VERSION
	.align		4
        /*0040*/ 	.byte	0x03, 0x5f
        /*0042*/ 	.short	0x0101


	//----- nvinfo : EIATTR_VRC_CTA_INIT_COUNT
	.align		4
        /*0044*/ 	.byte	0x02, 0x4a
	.zero		1
	.zero		1


	//----- nvinfo : EIATTR_EXIT_INSTR_OFFSETS
	.align		4
        /*0048*/ 	.byte	0x04, 0x1c
        /*004a*/ 	.short	(.L_37 - .L_36)


	//   ....[0]....
.L_36:
        /*004c*/ 	.word	0x00001590


	//----- nvinfo : EIATTR_CBANK_PARAM_SIZE
	.align		4
.L_37:
        /*0050*/ 	.byte	0x03, 0x19
        /*0052*/ 	.short	0x0018


	//----- nvinfo : EIATTR_PARAM_CBANK
	.align		4
        /*0054*/ 	.byte	0x04, 0x0a
        /*0056*/ 	.short	(.L_39 - .L_38)
	.align		4
.L_38:
        /*0058*/ 	.word	index@(.nv.constant0._Z7multAllPfS_S_)
        /*005c*/ 	.short	0x0380
        /*005e*/ 	.short	0x0018


	//----- nvinfo : EIATTR_SW_WAR
	.align		4
.L_39:
        /*0060*/ 	.byte	0x04, 0x36
        /*0062*/ 	.short	(.L_41 - .L_40)
.L_40:
        /*0064*/ 	.word	0x00000008
.L_41:


//--------------------- .nv.callgraph             --------------------------
	.section	.nv.callgraph,"",@"SHT_CUDA_CALLGRAPH"
	.align	4
	.sectionentsize	8
	.align		4
        /*0000*/ 	.word	0x00000000
	.align		4
        /*0004*/ 	.word	0xffffffff
	.align		4
        /*0008*/ 	.word	0x00000000
	.align		4
        /*000c*/ 	.word	0xfffffffe
	.align		4
        /*0010*/ 	.word	0x00000000
	.align		4
        /*0014*/ 	.word	0xfffffffd
	.align		4
        /*0018*/ 	.word	0x00000000
	.align		4
        /*001c*/ 	.word	0xfffffffc


//--------------------- .text._Z16matrixMultSinglePfS_S_i --------------------------
	.section	.text._Z16matrixMultSinglePfS_S_i,"ax",@progbits
	.align	128
        .global         _Z16matrixMultSinglePfS_S_i
        .type           _Z16matrixMultSinglePfS_S_i,@function
        .size           _Z16matrixMultSinglePfS_S_i,(.L_x_2 - _Z16matrixMultSinglePfS_S_i)
        .other          _Z16matrixMultSinglePfS_S_i,@"STO_CUDA_ENTRY STV_DEFAULT"
_Z16matrixMultSinglePfS_S_i:
.text._Z16matrixMultSinglePfS_S_i:
[----:B------:R-:W-:Y:S08]  /*0000*/  LDC R1, c[0x0][0x37c] ;  /* 0x0000df00ff017b82 */ /* 0x000ff00000000800 */
[----:B------:R-:W0:Y:S01]  /*0010*/  LDC R11, c[0x0][0x398] ;  /* 0x0000e600ff0b7b82 */ /* 0x000e220000000800 */
[----:B------:R-:W1:Y:S07]  /*0020*/  LDCU.64 UR4, c[0x0][0x358] ;  /* 0x00006b00ff0477ac */ /* 0x000e6e0008000a00 */
[----:B------:R-:W2:Y:S08]  /*0030*/  LDC.64 R2, c[0x0][0x388] ;  /* 0x0000e200ff027b82 */ /* 0x000eb00000000a00 */
[----:B------:R-:W3:Y:S08]  /*0040*/  LDC.64 R4, c[0x0][0x380] ;  /* 0x0000e000ff047b82 */ /* 0x000ef00000000a00 */
[----:B------:R-:W4:Y:S01]  /*0050*/  LDC.64 R6, c[0x0][0x390] ;  /* 0x0000e400ff067b82 */ /* 0x000f220000000a00 */
[----:B0-----:R-:W-:-:S02]  /*0060*/  SHF.L.U32 R9, R11, 0x4, RZ ;  /* 0x000000040b097819 */ /* 0x001fc400000006ff */
[----:B------:R-:W-:-:S03]  /*0070*/  SHF.L.U32 R11, R11, 0x2, RZ ;  /* 0x000000020b0b7819 */ /* 0x000fc600000006ff */
[----:B--2---:R-:W-:-:S05]  /*0080*/  IMAD.WIDE R2, R9, 0x4, R2 ;  /* 0x0000000409027825 */ /* 0x004fca00078e0202 */
[----:B-1----:R-:W2:Y:S01]  /*0090*/  LDG.E R9, desc[UR4][R2.64] ;  /* 0x0000000402097981 */ /* 0x002ea2000c1e1900 */
[----:B---3--:R-:W-:-:S05]  /*00a0*/  IMAD.WIDE R4, R11, 0x4, R4 ;  /* 0x000000040b047825 */ /* 0x008fca00078e0204 */
[----:B------:R-:W2:Y:S01]  /*00b0*/  LDG.E R0, desc[UR4][R4.64] ;  /* 0x0000000404007981 */ /* 0x000ea2000c1e1900 */
[----:B----4-:R-:W-:-:S05]  /*00c0*/  IMAD.WIDE R6, R11, 0x4, R6 ;  /* 0x000000040b067825 */ /* 0x010fca00078e0206 */
[----:B------:R-:W2:Y:S04]  /*00d0*/  LDG.E R11, desc[UR4][R6.64] ;  /* 0x00000004060b7981 */ /* 0x000ea8000c1e1900 */
[----:B------:R-:W3:Y:S01]  /*00e0*/  LDG.E R15, desc[UR4][R6.64+0x4] ;  /* 0x00000404060f7981 */ /* 0x000ee2000c1e1900 */
[----:B--2---:R-:W-:-:S05]  /*00f0*/  FFMA R9, R0, R9, R11 ;  /* 0x0000000900097223 */ /* 0x004fca000000000b */
[----:B------:R0:W-:Y:S04]  /*0100*/  STG.E desc[UR4][R6.64], R9 ;  /* 0x0000000906007986 */ /* 0x0001e8000c101904 */
[----:B------:R-:W2:Y:S04]  /*0110*/  LDG.E R0, desc[UR4][R4.64+0x4] ;  /* 0x0000040404007981 */ /* 0x000ea8000c1e1900 */
[----:B------:R-:W2:Y:S02]  /*0120*/  LDG.E R8, desc[UR4][R2.64+0x10] ;  /* 0x0000100402087981 */ /* 0x000ea4000c1e1900 */
[----:B--2---:R-:W-:-:S05]  /*0130*/  FFMA R11, R0, R8, R9 ;  /* 0x00000008000b7223 */ /* 0x004fca0000000009 */
[----:B------:R1:W-:Y:S04]  /*0140*/  STG.E desc[UR4][R6.64], R11 ;  /* 0x0000000b06007986 */ /* 0x0003e8000c101904 */
[----:B------:R-:W2:Y:S04]  /*0150*/  LDG.E R0, desc[UR4][R4.64+0x8] ;  /* 0x0000080404007981 */ /* 0x000ea8000c1e1900 */
[----:B------:R-:W2:Y:S02]  /*0160*/  LDG.E R8, desc[UR4][R2.64+0x20] ;  /* 0x0000200402087981 */ /* 0x000ea4000c1e1900 */
[----:B--2---:R-:W-:-:S05]  /*0170*/  FFMA R13, R0, R8, R11 ;  /* 0x00000008000d7223 */ /* 0x004fca000000000b */
[----:B------:R2:W-:Y:S04]  /*0180*/  STG.E desc[UR4][R6.64], R13 ;  /* 0x0000000d06007986 */ /* 0x0005e8000c101904 */
[----:B------:R-:W0:Y:S04]  /*0190*/  LDG.E R0, desc[UR4][R4.64+0xc] ;  /* 0x00000c0404007981 */ /* 0x000e28000c1e1900 */
[----:B------:R-:W0:Y:S02]  /*01a0*/  LDG.E R8, desc[UR4][R2.64+0x30] ;  /* 0x0000300402087981 */ /* 0x000e24000c1e1900 */
[----:B0-----:R-:W-:-:S05]  /*01b0*/  FFMA R9, R0, R8, R13 ;  /* 0x0000000800097223 */ /* 0x001fca000000000d */
[----:B------:R0:W-:Y:S04]  /*01c0*/  STG.E desc[UR4][R6.64], R9 ;  /* 0x0000000906007986 */ /* 0x0001e8000c101904 */
[----:B------:R-:W3:Y:S04]  /*01d0*/  LDG.E R0, desc[UR4][R4.64] ;  /* 0x0000000404007981 */ /* 0x000ee8000c1e1900 */
[----:B-1----:R-:W3:Y:S02]  /*01e0*/  LDG.E R11, desc[UR4][R2.64+0x4] ;  /* 0x00000404020b7981 */ /* 0x002ee4000c1e1900 */
[----:B---3--:R-:W-:-:S02]  /*01f0*/  FFMA R11, R0, R11, R15 ;  /* 0x0000000b000b7223 */ /* 0x008fc4000000000f */
[----:B------:R-:W3:Y:S04]  /*0200*/  LDG.E R15, desc[UR4][R6.64+0x8] ;  /* 0x00000804060f7981 */ /* 0x000ee8000c1e1900 */
        /* <DEDUP_REMOVED lines=9> */
[----:B------:R-:W1:Y:S04]  /*02a0*/  LDG.E R0, desc[UR4][R4.64+0xc] ;  /* 0x00000c0404007981 */ /* 0x000e68000c1e1900 */
[----:B------:R-:W1:Y:S02]  /*02b0*/  LDG.E R8, desc[UR4][R2.64+0x34] ;  /* 0x0000340402087981 */ /* 0x000e64000c1e1900 */
[----:B-1----:R-:W-:-:S05]  /*02c0*/  FFMA R11, R0, R8, R9 ;  /* 0x00000008000b7223 */ /* 0x002fca0000000009 */
[----:B------:R1:W-:Y:S04]  /*02d0*/  STG.E desc[UR4][R6.64+0x4], R11 ;  /* 0x0000040b06007986 */ /* 0x0003e8000c101904 */
[----:B------:R-:W3:Y:S04]  /*02e0*/  LDG.E R0, desc[UR4][R4.64] ;  /* 0x0000000404007981 */ /* 0x000ee8000c1e1900 */
[----:B--2---:R-:W3:Y:S02]  /*02f0*/  LDG.E R13, desc[UR4][R2.64+0x8] ;  /* 0x00000804020d7981 */ /* 0x004ee4000c1e1900 */
[----:B---3--:R-:W-:-:S02]  /*0300*/  FFMA R13, R0, R13, R15 ;  /* 0x0000000d000d7223 */ /* 0x008fc4000000000f */
[----:B------:R-:W2:Y:S04]  /*0310*/  LDG.E R15, desc[UR4][R6.64+0xc] ;  /* 0x00000c04060f7981 */ /* 0x000ea8000c1e1900 */
        /* <DEDUP_REMOVED lines=10> */
[----:B------:R-:W3:Y:S02]  /*03c0*/  LDG.E R8, desc[UR4][R2.64+0x38] ;  /* 0x0000380402087981 */ /* 0x000ee4000c1e1900 */
[----:B---3--:R-:W-:-:S05]  /*03d0*/  FFMA R13, R0, R8, R11 ;  /* 0x00000008000d7223 */ /* 0x008fca000000000b */
[----:B------:R3:W-:Y:S04]  /*03e0*/  STG.E desc[UR4][R6.64+0x8], R13 ;  /* 0x0000080d06007986 */ /* 0x0007e8000c101904 */
[----:B------:R-:W2:Y:S04]  /*03f0*/  LDG.E R0, desc[UR4][R4.64] ;  /* 0x0000000404007981 */ /* 0x000ea8000c1e1900 */
[----:B0-----:R-:W2:Y:S02]  /*0400*/  LDG.E R9, desc[UR4][R2.64+0xc] ;  /* 0x00000c0402097981 */ /* 0x001ea4000c1e1900 */
[----:B--2---:R-:W-:-:S05]  /*0410*/  FFMA R9, R0, R9, R15 ;  /* 0x0000000900097223 */ /* 0x004fca000000000f */
[----:B------:R0:W-:Y:S04]  /*0420*/  STG.E desc[UR4][R6.64+0xc], R9 ;  /* 0x00000c0906007986 */ /* 0x0001e8000c101904 */
[----:B------:R-:W1:Y:S04]  /*0430*/  LDG.E R0, desc[UR4][R4.64+0x4] ;  /* 0x0000040404007981 */ /* 0x000e68000c1e1900 */
[----:B------:R-:W1:Y:S02]  /*0440*/  LDG.E R8, desc[UR4][R2.64+0x1c] ;  /* 0x00001c0402087981 */ /* 0x000e64000c1e1900 */
[----:B-1----:R-:W-:-:S05]  /*0450*/  FFMA R11, R0, R8, R9 ;  /* 0x00000008000b7223 */ /* 0x002fca0000000009 */
[----:B------:R-:W-:Y:S04]  /*0460*/  STG.E desc[UR4][R6.64+0xc], R11 ;  /* 0x00000c0b06007986 */ /* 0x000fe8000c101904 */
[----:B------:R-:W3:Y:S04]  /*0470*/  LDG.E R0, desc[UR4][R4.64+0x8] ;  /* 0x0000080404007981 */ /* 0x000ee8000c1e1900 */
[----:B------:R-:W3:Y:S02]  /*0480*/  LDG.E R8, desc[UR4][R2.64+0x2c] ;  /* 0x00002c0402087981 */ /* 0x000ee4000c1e1900 */
[----:B---3--:R-:W-:-:S05]  /*0490*/  FFMA R13, R0, R8, R11 ;  /* 0x00000008000d7223 */ /* 0x008fca000000000b */
[----:B------:R-:W-:Y:S04]  /*04a0*/  STG.E desc[UR4][R6.64+0xc], R13 ;  /* 0x00000c0d06007986 */ /* 0x000fe8000c101904 */
[----:B------:R-:W0:Y:S04]  /*04b0*/  LDG.E R0, desc[UR4][R4.64+0xc] ;  /* 0x00000c0404007981 */ /* 0x000e28000c1e1900 */
[----:B------:R-:W0:Y:S02]  /*04c0*/  LDG.E R8, desc[UR4][R2.64+0x3c] ;  /* 0x00003c0402087981 */ /* 0x000e24000c1e1900 */
[----:B0-----:R-:W-:-:S05]  /*04d0*/  FFMA R9, R0, R8, R13 ;  /* 0x0000000800097223 */ /* 0x001fca000000000d */
[----:B------:R-:W-:Y:S01]  /*04e0*/  STG.E desc[UR4][R6.64+0xc], R9 ;  /* 0x00000c0906007986 */ /* 0x000fe2000c101904 */
[----:B------:R-:W-:Y:S05]  /*04f0*/  EXIT ;  /* 0x000000000000794d */ /* 0x000fea0003800000 */
.L_x_0:
[----:B------:R-:W-:-:S00]  /*0500*/  BRA `(.L_x_0) ;  /* 0xfffffffc00fc7947 */ /* 0x000fc0000383ffff */
[----:B------:R-:W-:-:S00]  /*0510*/  NOP ;  /* 0x0000000000007918 */ /* 0x000fc00000000000 */
        /* <DEDUP_REMOVED lines=14> */
.L_x_2:


//--------------------- .text._Z7multAllPfS_S_    --------------------------
	.section	.text._Z7multAllPfS_S_,"ax",@progbits
	.align	128
        .global         _Z7multAllPfS_S_
        .type           _Z7multAllPfS_S_,@function
        .size           _Z7multAllPfS_S_,(.L_x_3 - _Z7multAllPfS_S_)
        .other          _Z7multAllPfS_S_,@"STO_CUDA_ENTRY STV_DEFAULT"
_Z7multAllPfS_S_:
.text._Z7multAllPfS_S_:
[----:B------:R-:W-:Y:S08]  /*0000*/  LDC R1, c[0x0][0x37c] ;  /* 0x0000df00ff017b82 */ /* 0x000ff00000000800 */
[----:B------:R-:W0:Y:S01]  /*0010*/  LDC.64 R2, c[0x0][0x390] ;  /* 0x0000e400ff027b82 */ /* 0x000e220000000a00 */
[----:B------:R-:W0:Y:S07]  /*0020*/  LDCU.64 UR4, c[0x0][0x358] ;  /* 0x00006b00ff0477ac */ /* 0x000e2e0008000a00 */
[----:B------:R-:W1:Y:S08]  /*0030*/  LDC.64 R6, c[0x0][0x380] ;  /* 0x0000e000ff067b82 */ /* 0x000e700000000a00 */
[----:B------:R-:W2:Y:S01]  /*0040*/  LDC.64 R4, c[0x0][0x388] ;  /* 0x0000e200ff047b82 */ /* 0x000ea20000000a00 */
[----:B0-----:R-:W3:Y:S04]  /*0050*/  LDG.E R0, desc[UR4][R2.64] ;  /* 0x0000000402007981 */ /* 0x001ee8000c1e1900 */
[----:B-1----:R-:W3:Y:S04]  /*0060*/  LDG.E R9, desc[UR4][R6.64] ;  /* 0x0000000406097981 */ /* 0x002ee8000c1e1900 */
[----:B--2---:R-:W3:Y:S02]  /*0070*/  LDG.E R8, desc[UR4][R4.64] ;  /* 0x0000000404087981 */ /* 0x004ee4000c1e1900 */
[----:B---3--:R-:W-:-:S05]  /*0080*/  FFMA R9, R9, R8, R0 ;  /* 0x0000000809097223 */ /* 0x008fca0000000000 */
        /* <DEDUP_REMOVED lines=8> */
[----:B------:R-:W-:Y:S04]  /*0110*/  STG.E desc[UR4][R2.64], R13 ;  /* 0x0000000d02007986 */ /* 0x000fe8000c101904 */
[----:B------:R-:W0:Y:S04]  /*0120*/  LDG.E R0, desc[UR4][R6.64+0xc] ;  /* 0x00000c0406007981 */ /* 0x000e28000c1e1900 */
[----:B------:R-:W0:Y:S02]  /*0130*/  LDG.E R8, desc[UR4][R4.64+0x30] ;  /* 0x0000300404087981 */ /* 0x000e24000c1e1900 */
[----:B0-----:R-:W-:-:S02]  /*0140*/  FFMA R9, R0, R8, R13 ;  /* 0x0000000800097223 */ /* 0x001fc4000000000d */
[----:B------:R-:W2:Y:S04]  /*0150*/  LDG.E R0, desc[UR4][R2.64+0x4] ;  /* 0x0000040402007981 */ /* 0x000ea8000c1e1900 */
[----:B------:R0:W-:Y:S04]  /*0160*/  STG.E desc[UR4][R2.64], R9 ;  /* 0x0000000902007986 */ /* 0x0001e8000c101904 */
[----:B------:R-:W2:Y:S04]  /*0170*/  LDG.E R15, desc[UR4][R6.64] ;  /* 0x00000004060f7981 */ /* 0x000ea8000c1e1900 */
[----:B------:R-:W2:Y:S02]  /*0180*/  LDG.E R8, desc[UR4][R4.64+0x4] ;  /* 0x0000040404087981 */ /* 0x000ea4000c1e1900 */
[----:B--2---:R-:W-:-:S05]  /*0190*/  FFMA R15, R15, R8, R0 ;  /* 0x000000080f0f7223 */ /* 0x004fca0000000000 */
[----:B------:R2:W-:Y:S04]  /*01a0*/  STG.E desc[UR4][R2.64+0x4], R15 ;  /* 0x0000040f02007986 */ /* 0x0005e8000c101904 */
[----:B------:R-:W1:Y:S04]  /*01b0*/  LDG.E R0, desc[UR4][R6.64+0x4] ;  /* 0x0000040406007981 */ /* 0x000e68000c1e1900 */
[----:B------:R-:W1:Y:S02]  /*01c0*/  LDG.E R8, desc[UR4][R4.64+0x14] ;  /* 0x0000140404087981 */ /* 0x000e64000c1e1900 */
[----:B-1----:R-:W-:-:S05]  /*01d0*/  FFMA R11, R0, R8, R15 ;  /* 0x00000008000b7223 */ /* 0x002fca000000000f */
[----:B------:R-:W-:Y:S04]  /*01e0*/  STG.E desc[UR4][R2.64+0x4], R11 ;  /* 0x0000040b02007986 */ /* 0x000fe8000c101904 */
[----:B------:R-:W0:Y:S04]  /*01f0*/  LDG.E R0, desc[UR4][R6.64+0x8] ;  /* 0x0000080406007981 */ /* 0x000e28000c1e1900 */
[----:B------:R-:W0:Y:S02]  /*0200*/  LDG.E R8, desc[UR4][R4.64+0x24] ;  /* 0x0000240404087981 */ /* 0x000e24000c1e1900 */
[----:B0-----:R-:W-:-:S05]  /*0210*/  FFMA R9, R0, R8, R11 ;  /* 0x0000000800097223 */ /* 0x001fca000000000b */
[----:B------:R0:W-:Y:S04]  /*0220*/  STG.E desc[UR4][R2.64+0x4], R9 ;  /* 0x0000040902007986 */ /* 0x0001e8000c101904 */
[----:B------:R-:W3:Y:S04]  /*0230*/  LDG.E R0, desc[UR4][R6.64+0xc] ;  /* 0x00000c0406007981 */ /* 0x000ee8000c1e1900 */
[----:B------:R-:W3:Y:S02]  /*0240*/  LDG.E R8, desc[UR4][R4.64+0x34] ;  /* 0x0000340404087981 */ /* 0x000ee4000c1e1900 */
[----:B---3--:R-:W-:-:S02]  /*0250*/  FFMA R13, R0, R8, R9 ;  /* 0x00000008000d7223 */ /* 0x008fc40000000009 */
[----:B------:R-:W3:Y:S04]  /*0260*/  LDG.E R0, desc[UR4][R2.64+0x8] ;  /* 0x0000080402007981 */ /* 0x000ee8000c1e1900 */
[----:B------:R1:W-:Y:S04]  /*0270*/  STG.E desc[UR4][R2.64+0x4], R13 ;  /* 0x0000040d02007986 */ /* 0x0003e8000c101904 */
[----:B--2---:R-:W3:Y:S04]  /*0280*/  LDG.E R15, desc[UR4][R6.64] ;  /* 0x00000004060f7981 */ /* 0x004ee8000c1e1900 */
[----:B------:R-:W3:Y:S02]  /*0290*/  LDG.E R8, desc[UR4][R4.64+0x8] ;  /* 0x0000080404087981 */ /* 0x000ee4000c1e1900 */
[----:B---3--:R-:W-:-:S05]  /*02a0*/  FFMA R15, R15, R8, R0 ;  /* 0x000000080f0f7223 */ /* 0x008fca0000000000 */
[----:B------:R2:W-:Y:S04]  /*02b0*/  STG.E desc[UR4][R2.64+0x8], R15 ;  /* 0x0000080f02007986 */ /* 0x0005e8000c101904 */
[----:B------:R-:W0:Y:S04]  /*02c0*/  LDG.E R0, desc[UR4][R6.64+0x4] ;  /* 0x0000040406007981 */ /* 0x000e28000c1e1900 */
[----:B------:R-:W0:Y:S02]  /*02d0*/  LDG.E R8, desc[UR4][R4.64+0x18] ;  /* 0x0000180404087981 */ /* 0x000e24000c1e1900 */
[----:B0-----:R-:W-:-:S05]  /*02e0*/  FFMA R9, R0, R8, R15 ;  /* 0x0000000800097223 */ /* 0x001fca000000000f */
[----:B------:R0:W-:Y:S04]  /*02f0*/  STG.E desc[UR4][R2.64+0x8], R9 ;  /* 0x0000080902007986 */ /* 0x0001e8000c101904 */
[----:B------:R-:W3:Y:S04]  /*0300*/  LDG.E R0, desc[UR4][R6.64+0x8] ;  /* 0x0000080406007981 */ /* 0x000ee8000c1e1900 */
[----:B------:R-:W3:Y:S02]  /*0310*/  LDG.E R8, desc[UR4][R4.64+0x28] ;  /* 0x0000280404087981 */ /* 0x000ee4000c1e1900 */
[----:B---3--:R-:W-:-:S05]  /*0320*/  FFMA R11, R0, R8, R9 ;  /* 0x00000008000b7223 */ /* 0x008fca0000000009 */
[----:B------:R3:W-:Y:S04]  /*0330*/  STG.E desc[UR4][R2.64+0x8], R11 ;  /* 0x0000080b02007986 */ /* 0x0007e8000c101904 */
[----:B------:R-:W1:Y:S04]  /*0340*/  LDG.E R0, desc[UR4][R6.64+0xc] ;  /* 0x00000c0406007981 */ /* 0x000e68000c1e1900 */
[----:B------:R-:W1:Y:S02]  /*0350*/  LDG.E R8, desc[UR4][R4.64+0x38] ;  /* 0x0000380404087981 */ /* 0x000e64000c1e1900 */
[----:B-1----:R-:W-:-:S02]  /*0360*/  FFMA R13, R0, R8, R11 ;  /* 0x00000008000d7223 */ /* 0x002fc4000000000b */
[----:B------:R-:W4:Y:S04]  /*0370*/  LDG.E R0, desc[UR4][R2.64+0xc] ;  /* 0x00000c0402007981 */ /* 0x000f28000c1e1900 */
[----:B------:R1:W-:Y:S04]  /*0380*/  STG.E desc[UR4][R2.64+0x8], R13 ;  /* 0x0000080d02007986 */ /* 0x0003e8000c101904 */
[----:B--2---:R-:W4:Y:S04]  /*0390*/  LDG.E R15, desc[UR4][R6.64] ;  /* 0x00000004060f7981 */ /* 0x004f28000c1e1900 */
[----:B------:R-:W4:Y:S02]  /*03a0*/  LDG.E R8, desc[UR4][R4.64+0xc] ;  /* 0x00000c0404087981 */ /* 0x000f24000c1e1900 */
[----:B----4-:R-:W-:-:S05]  /*03b0*/  FFMA R15, R15, R8, R0 ;  /* 0x000000080f0f7223 */ /* 0x010fca0000000000 */
        /* <DEDUP_REMOVED lines=272> */
[----:B------:R-:W-:Y:S04]  /*14c0*/  STG.E desc[UR4][R2.64+0x4c], R15 ;  /* 0x00004c0f02007986 */ /* 0x000fe8000c101904 */
[----:B------:R-:W0:Y:S04]  /*14d0*/  LDG.E R0, desc[UR4][R6.64+0x44] ;  /* 0x0000440406007981 */ /* 0x000e28000c1e1900 */
[----:B------:R-:W0:Y:S02]  /*14e0*/  LDG.E R8, desc[UR4][R4.64+0x11c] ;  /* 0x00011c0404087981 */ /* 0x000e24000c1e1900 */
[----:B0-----:R-:W-:-:S05]  /*14f0*/  FFMA R9, R0, R8, R15 ;  /* 0x0000000800097223 */ /* 0x001fca000000000f */
[----:B------:R-:W-:Y:S04]  /*1500*/  STG.E desc[UR4][R2.64+0x4c], R9 ;  /* 0x00004c0902007986 */ /* 0x000fe8000c101904 */
[----:B------:R-:W3:Y:S04]  /*1510*/  LDG.E R0, desc[UR4][R6.64+0x48] ;  /* 0x0000480406007981 */ /* 0x000ee8000c1e1900 */
[----:B------:R-:W3:Y:S02]  /*1520*/  LDG.E R8, desc[UR4][R4.64+0x12c] ;  /* 0x00012c0404087981 */ /* 0x000ee4000c1e1900 */
[----:B---3--:R-:W-:-:S05]  /*1530*/  FFMA R11, R0, R8, R9 ;  /* 0x00000008000b7223 */ /* 0x008fca0000000009 */
[----:B------:R-:W-:Y:S04]  /*1540*/  STG.E desc[UR4][R2.64+0x4c], R11 ;  /* 0x00004c0b02007986 */ /* 0x000fe8000c101904 */
[----:B------:R-:W1:Y:S04]  /*1550*/  LDG.E R0, desc[UR4][R6.64+0x4c] ;  /* 0x00004c0406007981 */ /* 0x000e68000c1e1900 */
[----:B------:R-:W1:Y:S02]  /*1560*/  LDG.E R8, desc[UR4][R4.64+0x13c] ;  /* 0x00013c0404087981 */ /* 0x000e64000c1e1900 */
[----:B-1----:R-:W-:-:S05]  /*1570*/  FFMA R13, R0, R8, R11 ;  /* 0x00000008000d7223 */ /* 0x002fca000000000b */
[----:B------:R-:W-:Y:S01]  /*1580*/  STG.E desc[UR4][R2.64+0x4c], R13 ;  /* 0x00004c0d02007986 */ /* 0x000fe2000c101904 */
[----:B------:R-:W-:Y:S05]  /*1590*/  EXIT ;  /* 0x000000000000794d */ /* 0x000fea0003800000 */
.L_x_1:
        /* <DEDUP_REMOVED lines=14> */
.L_x_3:


//--------------------- .nv.shared.reserved.0     --------------------------
	.section	.nv.shared.reserved.0,"aw",@nobits
	.weak		__nv_reservedSMEM_offset_0_alias
	.size		__nv_reservedSMEM_offset_0_alias, 0, 64
	.other		__nv_reservedSMEM_offset_0_alias,@"STO_CUDA_RESERVED_SHARED STV_DEFAULT"
__nv_reservedSMEM_offset_0_alias:
	.zero		0
	.zero		64


//--------------------- .nv.constant0._Z16matrixMultSinglePfS_S_i --------------------------
	.section	.nv.constant0._Z16matrixMultSinglePfS_S_i,"a",@progbits
	.sectionflags	@""
	.align	4
.nv.constant0._Z16matrixMultSinglePfS_S_i:
	.zero		924


//--------------------- .nv.constant0._Z7multAllPfS_S_ --------------------------
	.section	.nv.constant0._Z7multAllPfS_S_,"a",@progbits
	.sectionflags	@""
	.align	4
.nv.constant0._Z7multAllPfS_S_:
	.zero		920


//--------------------- SYMBOLS --------------------------

	.type		.nv.reservedSmem.offset0,@object
	.size		.nv.reservedSmem.offset0,0x4
